//
// Generated by NVIDIA NVVM Compiler
//
// Compiler Build ID: CL-36424714
// Cuda compilation tools, release 13.0, V13.0.88
// Based on NVVM 20.0.0
//

.version 9.0
.target sm_100
.address_size 64

	// .globl	_Z13matMul_sharedPKfS0_Pfi
// _ZZ13matMul_sharedPKfS0_PfiE6tile_A has been demoted
// _ZZ13matMul_sharedPKfS0_PfiE6tile_B has been demoted

.visible .entry _Z13matMul_sharedPKfS0_Pfi(
	.param .u64 .ptr .align 1 _Z13matMul_sharedPKfS0_Pfi_param_0,
	.param .u64 .ptr .align 1 _Z13matMul_sharedPKfS0_Pfi_param_1,
	.param .u64 .ptr .align 1 _Z13matMul_sharedPKfS0_Pfi_param_2,
	.param .u32 _Z13matMul_sharedPKfS0_Pfi_param_3
)
{
	.reg .pred 	%p<8>;
	.reg .b32 	%r<43>;
	.reg .b32 	%f<63>;
	.reg .b64 	%rd<13>;
	// demoted variable
	.shared .align 4 .b8 _ZZ13matMul_sharedPKfS0_PfiE6tile_A[1024];
	// demoted variable
	.shared .align 4 .b8 _ZZ13matMul_sharedPKfS0_PfiE6tile_B[1024];
	ld.param.u64 	%rd4, [_Z13matMul_sharedPKfS0_Pfi_param_0];
	ld.param.u64 	%rd5, [_Z13matMul_sharedPKfS0_Pfi_param_1];
	ld.param.u64 	%rd6, [_Z13matMul_sharedPKfS0_Pfi_param_2];
	ld.param.u32 	%r24, [_Z13matMul_sharedPKfS0_Pfi_param_3];
	mov.u32 	%r38, %tid.x;
	mov.u32 	%r40, %tid.y;
	mov.u32 	%r25, %ctaid.y;
	shl.b32 	%r26, %r25, 4;
	add.s32 	%r3, %r26, %r40;
	mov.u32 	%r27, %ctaid.x;
	shl.b32 	%r4, %r27, 4;
	add.s32 	%r5, %r4, %r38;
	setp.lt.s32 	%p1, %r24, 1;
	mov.f32 	%f62, 0f00000000;
	@%p1 bra 	$L__BB0_7;
	add.s32 	%r28, %r24, 15;
	shr.u32 	%r29, %r28, 4;
	shl.b32 	%r30, %r40, 6;
	mov.u32 	%r31, _ZZ13matMul_sharedPKfS0_PfiE6tile_A;
	add.s32 	%r6, %r31, %r30;
	shl.b32 	%r32, %r38, 2;
	add.s32 	%r7, %r6, %r32;
	mov.u32 	%r33, _ZZ13matMul_sharedPKfS0_PfiE6tile_B;
	add.s32 	%r9, %r33, %r32;
	add.s32 	%r8, %r9, %r30;
	neg.s32 	%r42, %r29;
	mad.lo.s32 	%r34, %r40, %r24, %r38;
	add.s32 	%r41, %r34, %r4;
	shl.b32 	%r12, %r24, 4;
	mad.lo.s32 	%r39, %r24, %r3, %r38;
	cvta.to.global.u64 	%rd1, %rd4;
	cvta.to.global.u64 	%rd2, %rd5;
	mov.f32 	%f62, 0f00000000;
$L__BB0_2:
	setp.ge.u32 	%p2, %r3, %r24;
	mul.wide.s32 	%rd7, %r39, 4;
	add.s64 	%rd3, %rd1, %rd7;
	setp.ge.s32 	%p3, %r38, %r24;
	mov.f32 	%f60, 0f00000000;
	or.pred  	%p4, %p2, %p3;
	@%p4 bra 	$L__BB0_4;
	ld.global.f32 	%f60, [%rd3];
$L__BB0_4:
	st.shared.f32 	[%r7], %f60;
	max.s32 	%r35, %r5, %r40;
	setp.ge.s32 	%p5, %r35, %r24;
	mov.f32 	%f61, 0f00000000;
	@%p5 bra 	$L__BB0_6;
	mul.wide.s32 	%rd8, %r41, 4;
	add.s64 	%rd9, %rd2, %rd8;
	ld.global.f32 	%f61, [%rd9];
$L__BB0_6:
	st.shared.f32 	[%r8], %f61;
	bar.sync 	0;
	ld.shared.f32 	%f12, [%r6];
	ld.shared.f32 	%f13, [%r9];
	fma.rn.f32 	%f14, %f12, %f13, %f62;
	ld.shared.f32 	%f15, [%r6+4];
	ld.shared.f32 	%f16, [%r9+64];
	fma.rn.f32 	%f17, %f15, %f16, %f14;
	ld.shared.f32 	%f18, [%r6+8];
	ld.shared.f32 	%f19, [%r9+128];
	fma.rn.f32 	%f20, %f18, %f19, %f17;
	ld.shared.f32 	%f21, [%r6+12];
	ld.shared.f32 	%f22, [%r9+192];
	fma.rn.f32 	%f23, %f21, %f22, %f20;
	ld.shared.f32 	%f24, [%r6+16];
	ld.shared.f32 	%f25, [%r9+256];
	fma.rn.f32 	%f26, %f24, %f25, %f23;
	ld.shared.f32 	%f27, [%r6+20];
	ld.shared.f32 	%f28, [%r9+320];
	fma.rn.f32 	%f29, %f27, %f28, %f26;
	ld.shared.f32 	%f30, [%r6+24];
	ld.shared.f32 	%f31, [%r9+384];
	fma.rn.f32 	%f32, %f30, %f31, %f29;
	ld.shared.f32 	%f33, [%r6+28];
	ld.shared.f32 	%f34, [%r9+448];
	fma.rn.f32 	%f35, %f33, %f34, %f32;
	ld.shared.f32 	%f36, [%r6+32];
	ld.shared.f32 	%f37, [%r9+512];
	fma.rn.f32 	%f38, %f36, %f37, %f35;
	ld.shared.f32 	%f39, [%r6+36];
	ld.shared.f32 	%f40, [%r9+576];
	fma.rn.f32 	%f41, %f39, %f40, %f38;
	ld.shared.f32 	%f42, [%r6+40];
	ld.shared.f32 	%f43, [%r9+640];
	fma.rn.f32 	%f44, %f42, %f43, %f41;
	ld.shared.f32 	%f45, [%r6+44];
	ld.shared.f32 	%f46, [%r9+704];
	fma.rn.f32 	%f47, %f45, %f46, %f44;
	ld.shared.f32 	%f48, [%r6+48];
	ld.shared.f32 	%f49, [%r9+768];
	fma.rn.f32 	%f50, %f48, %f49, %f47;
	ld.shared.f32 	%f51, [%r6+52];
	ld.shared.f32 	%f52, [%r9+832];
	fma.rn.f32 	%f53, %f51, %f52, %f50;
	ld.shared.f32 	%f54, [%r6+56];
	ld.shared.f32 	%f55, [%r9+896];
	fma.rn.f32 	%f56, %f54, %f55, %f53;
	ld.shared.f32 	%f57, [%r6+60];
	ld.shared.f32 	%f58, [%r9+960];
	fma.rn.f32 	%f62, %f57, %f58, %f56;
	bar.sync 	0;
	add.s32 	%r42, %r42, 1;
	setp.ne.s32 	%p6, %r42, 0;
	add.s32 	%r41, %r41, %r12;
	add.s32 	%r40, %r40, 16;
	add.s32 	%r39, %r39, 16;
	add.s32 	%r38, %r38, 16;
	@%p6 bra 	$L__BB0_2;
$L__BB0_7:
	max.s32 	%r36, %r3, %r5;
	setp.ge.s32 	%p7, %r36, %r24;
	@%p7 bra 	$L__BB0_9;
	mad.lo.s32 	%r37, %r24, %r3, %r5;
	cvta.to.global.u64 	%rd10, %rd6;
	mul.wide.s32 	%rd11, %r37, 4;
	add.s64 	%rd12, %rd10, %rd11;
	st.global.f32 	[%rd12], %f62;
$L__BB0_9:
	ret;

}


// ===== COMPILED SASS (sm_100) =====

	.target	sm_100

	.elftype	@"ET_EXEC"


//--------------------- .note.nv.tkinfo           --------------------------
	.section	.note.nv.tkinfo,"",@"SHT_NOTE"
	.sectionflags	@"SHF_NOTE_NV_TKINFO"
	.tkinfo
        /*0018*/ 	.word	0x00000002
        /*0030*/ 	.string	""
        /*0030*/ 	.string	"ptxas"
        /*0030*/ 	.string	"Cuda compilation tools, release 13.0, V13.0.88"
        /*0030*/ 	.string	"Build cuda_13.0.r13.0/compiler.36424714_0"
        /*0030*/ 	.string	"-arch sm_100 -m 64 "



//--------------------- .note.nv.cuinfo           --------------------------
	.section	.note.nv.cuinfo,"",@"SHT_NOTE"
	.sectionflags	@"SHF_NOTE_NV_CUINFO"
        /*0018*/ 	.short	0x0002
        /*001a*/ 	.short	0x0064
        /*001c*/ 	.short	0x0082
	.zero		2


//--------------------- .nv.info                  --------------------------
	.section	.nv.info,"",@"SHT_CUDA_INFO"
	.align	4


	//----- nvinfo : EIATTR_REGCOUNT
	.align		4
        /*0000*/ 	.byte	0x04, 0x2f
        /*0002*/ 	.short	(.L_1 - .L_0)
	.align		4
.L_0:
        /*0004*/ 	.word	index@(_Z13matMul_sharedPKfS0_Pfi)
        /*0008*/ 	.word	0x00000020


	//----- nvinfo : EIATTR_FRAME_SIZE
	.align		4
.L_1:
        /*000c*/ 	.byte	0x04, 0x11
        /*000e*/ 	.short	(.L_3 - .L_2)
	.align		4
.L_2:
        /*0010*/ 	.word	index@(_Z13matMul_sharedPKfS0_Pfi)
        /*0014*/ 	.word	0x00000000


	//----- nvinfo : EIATTR_MIN_STACK_SIZE
	.align		4
.L_3:
        /*0018*/ 	.byte	0x04, 0x12
        /*001a*/ 	.short	(.L_5 - .L_4)
	.align		4
.L_4:
        /*001c*/ 	.word	index@(_Z13matMul_sharedPKfS0_Pfi)
        /*0020*/ 	.word	0x00000000
.L_5:


//--------------------- .nv.compat                --------------------------
	.section	.nv.compat,"",@"SHT_CUDA_COMPAT_INFO"
	.align	4
        /*0000*/ 	.byte	0x02, 0x09, 0x00, 0x00, 0x02, 0x02, 0x01, 0x00, 0x02, 0x05, 0x05, 0x00, 0x03, 0x07, 0x01, 0x01
        /*0010*/ 	.byte	0x02, 0x03, 0x00, 0x00, 0x02, 0x06, 0x01, 0x00, 0x04, 0x0b, 0x08, 0x00, 0x09, 0x00, 0x00, 0x00
        /*0020*/ 	.byte	0x00, 0x00, 0x00, 0x00


//--------------------- .nv.info._Z13matMul_sharedPKfS0_Pfi --------------------------
	.section	.nv.info._Z13matMul_sharedPKfS0_Pfi,"",@"SHT_CUDA_INFO"
	.sectionflags	@""
	.align	4


	//----- nvinfo : EIATTR_CUDA_API_VERSION
	.align		4
        /*0000*/ 	.byte	0x04, 0x37
        /*0002*/ 	.short	(.L_7 - .L_6)
.L_6:
        /*0004*/ 	.word	0x00000082


	//----- nvinfo : EIATTR_KPARAM_INFO
	.align		4
.L_7:
        /*0008*/ 	.byte	0x04, 0x17
        /*000a*/ 	.short	(.L_9 - .L_8)
.L_8:
        /*000c*/ 	.word	0x00000000
        /*0010*/ 	.short	0x0003
        /*0012*/ 	.short	0x0018
        /*0014*/ 	.byte	0x00, 0xf0, 0x11, 0x00


	//----- nvinfo : EIATTR_KPARAM_INFO
	.align		4
.L_9:
        /*0018*/ 	.byte	0x04, 0x17
        /*001a*/ 	.short	(.L_11 - .L_10)
.L_10:
        /*001c*/ 	.word	0x00000000
        /*0020*/ 	.short	0x0002
        /*0022*/ 	.short	0x0010
        /*0024*/ 	.byte	0x00, 0xf5, 0x21, 0x00


	//----- nvinfo : EIATTR_KPARAM_INFO
	.align		4
.L_11:
        /*0028*/ 	.byte	0x04, 0x17
        /*002a*/ 	.short	(.L_13 - .L_12)
.L_12:
        /*002c*/ 	.word	0x00000000
        /*0030*/ 	.short	0x0001
        /*0032*/ 	.short	0x0008
        /*0034*/ 	.byte	0x00, 0xf5, 0x21, 0x00


	//----- nvinfo : EIATTR_KPARAM_INFO
	.align		4
.L_13:
        /*0038*/ 	.byte	0x04, 0x17
        /*003a*/ 	.short	(.L_15 - .L_14)
.L_14:
        /*003c*/ 	.word	0x00000000
        /*0040*/ 	.short	0x0000
        /*0042*/ 	.short	0x0000
        /*0044*/ 	.byte	0x00, 0xf5, 0x21, 0x00


	//----- nvinfo : EIATTR_SPARSE_MMA_MASK
	.align		4
.L_15:
        /*0048*/ 	.byte	0x03, 0x50
        /*004a*/ 	.short	0x0000


	//----- nvinfo : EIATTR_MAXREG_COUNT
	.align		4
        /*004c*/ 	.byte	0x03, 0x1b
        /*004e*/ 	.short	0x00ff


	//----- nvinfo : EIATTR_NUM_BARRIERS
	.align		4
        /*0050*/ 	.byte	0x02, 0x4c
        /*0052*/ 	.byte	0x01
	.zero		1


	//----- nvinfo : EIATTR_MERCURY_ISA_VERSION
	.align		4
        /*0054*/ 	.byte	0x03, 0x5f
        /*0056*/ 	.short	0x0101


	//----- nvinfo : EIATTR_VRC_CTA_INIT_COUNT
	.align		4
        /*0058*/ 	.byte	0x02, 0x4a
	.zero		1
	.zero		1


	//----- nvinfo : EIATTR_EXIT_INSTR_OFFSETS
	.align		4
        /*005c*/ 	.byte	0x04, 0x1c
        /*005e*/ 	.short	(.L_17 - .L_16)


	//   ....[0]....
.L_16:
        /*0060*/ 	.word	0x000005c0


	//   ....[1]....
        /*0064*/ 	.word	0x00000610


	//----- nvinfo : EIATTR_CBANK_PARAM_SIZE
	.align		4
.L_17:
        /*0068*/ 	.byte	0x03, 0x19
        /*006a*/ 	.short	0x001c


	//----- nvinfo : EIATTR_PARAM_CBANK
	.align		4
        /*006c*/ 	.byte	0x04, 0x0a
        /*006e*/ 	.short	(.L_19 - .L_18)
	.align		4
.L_18:
        /*0070*/ 	.word	index@(.nv.constant0._Z13matMul_sharedPKfS0_Pfi)
        /*0074*/ 	.short	0x0380
        /*0076*/ 	.short	0x001c


	//----- nvinfo : EIATTR_SW_WAR
	.align		4
.L_19:
        /*0078*/ 	.byte	0x04, 0x36
        /*007a*/ 	.short	(.L_21 - .L_20)
.L_20:
        /*007c*/ 	.word	0x00000008
.L_21:


//--------------------- .nv.callgraph             --------------------------
	.section	.nv.callgraph,"",@"SHT_CUDA_CALLGRAPH"
	.align	4
	.sectionentsize	8
	.align		4
        /*0000*/ 	.word	0x00000000
	.align		4
        /*0004*/ 	.word	0xffffffff
	.align		4
        /*0008*/ 	.word	0x00000000
	.align		4
        /*000c*/ 	.word	0xfffffffe
	.align		4
        /*0010*/ 	.word	0x00000000
	.align		4
        /*0014*/ 	.word	0xfffffffd
	.align		4
        /*0018*/ 	.word	0x00000000
	.align		4
        /*001c*/ 	.word	0xfffffffc


//--------------------- .text._Z13matMul_sharedPKfS0_Pfi --------------------------
	.section	.text._Z13matMul_sharedPKfS0_Pfi,"ax",@progbits
	.align	128
        .global         _Z13matMul_sharedPKfS0_Pfi
        .type           _Z13matMul_sharedPKfS0_Pfi,@function
        .size           _Z13matMul_sharedPKfS0_Pfi,(.L_x_3 - _Z13matMul_sharedPKfS0_Pfi)
        .other          _Z13matMul_sharedPKfS0_Pfi,@"STO_CUDA_ENTRY STV_DEFAULT"
_Z13matMul_sharedPKfS0_Pfi:
.text._Z13matMul_sharedPKfS0_Pfi:
[----:B------:R-:W-:Y:S01]  /*0000*/  LDC R1, c[0x0][0x37c] ;  /* 0x0000df00ff017b82 */ /* 0x000fe20000000800 */
[----:B------:R-:W0:Y:S01]  /*0010*/  LDCU UR4, c[0x0][0x398] ;  /* 0x00007300ff0477ac */ /* 0x000e220008000800 */
[----:B------:R-:W1:Y:S01]  /*0020*/  S2R R2, SR_TID.Y ;  /* 0x0000000000027919 */ /* 0x000e620000002200 */
[----:B------:R-:W-:Y:S01]  /*0030*/  HFMA2 R25, -RZ, RZ, 0, 0 ;  /* 0x00000000ff197431 */ /* 0x000fe200000001ff */
[----:B------:R-:W2:Y:S01]  /*0040*/  LDCU.64 UR8, c[0x0][0x358] ;  /* 0x00006b00ff0877ac */ /* 0x000ea20008000a00 */
[----:B------:R-:W1:Y:S01]  /*0050*/  S2R R5, SR_CTAID.Y ;  /* 0x0000000000057919 */ /* 0x000e620000002600 */
[----:B------:R-:W3:Y:S01]  /*0060*/  S2R R3, SR_TID.X ;  /* 0x0000000000037919 */ /* 0x000ee20000002100 */
[----:B------:R-:W3:Y:S01]  /*0070*/  S2R R10, SR_CTAID.X ;  /* 0x00000000000a7919 */ /* 0x000ee20000002500 */
[----:B0-----:R-:W-:-:S04]  /*0080*/  MOV R6, UR4 ;  /* 0x0000000400067c02 */ /* 0x001fc80008000f00 */
[----:B------:R-:W-:Y:S02]  /*0090*/  ISETP.GE.AND P0, PT, R6, 0x1, PT ;  /* 0x000000010600780c */ /* 0x000fe40003f06270 */
[----:B-1----:R-:W-:Y:S02]  /*00a0*/  LEA R4, R5, R2, 0x4 ;  /* 0x0000000205047211 */ /* 0x002fe400078e20ff */
[----:B---3--:R-:W-:-:S09]  /*00b0*/  LEA R5, R10, R3, 0x4 ;  /* 0x000000030a057211 */ /* 0x008fd200078e20ff */
[----:B--2---:R-:W-:Y:S05]  /*00c0*/  @!P0 BRA `(.L_x_0) ;  /* 0x0000000400348947 */ /* 0x004fea0003800000 */
[----:B------:R-:W0:Y:S01]  /*00d0*/  S2UR UR6, SR_CgaCtaId ;  /* 0x00000000000679c3 */ /* 0x000e220000008800 */
[----:B------:R-:W-:Y:S01]  /*00e0*/  UMOV UR4, 0x400 ;  /* 0x0000040000047882 */ /* 0x000fe20000000000 */
[----:B------:R-:W-:Y:S01]  /*00f0*/  IADD3 R8, PT, PT, R6, 0xf, RZ ;  /* 0x0000000f06087810 */ /* 0x000fe20007ffe0ff */
[----:B------:R-:W-:Y:S01]  /*0100*/  UIADD3 UR5, UPT, UPT, UR4, 0x400, URZ ;  /* 0x0000040004057890 */ /* 0x000fe2000fffe0ff */
[-CC-:B------:R-:W-:Y:S01]  /*0110*/  IMAD R7, R2, R6.reuse, R3.reuse ;  /* 0x0000000602077224 */ /* 0x180fe200078e0203 */
[----:B------:R-:W-:Y:S01]  /*0120*/  MOV R25, RZ ;  /* 0x000000ff00197202 */ /* 0x000fe20000000f00 */
[----:B------:R-:W-:Y:S01]  /*0130*/  IMAD R18, R4, R6, R3 ;  /* 0x0000000604127224 */ /* 0x000fe200078e0203 */
[----:B------:R-:W-:Y:S01]  /*0140*/  SHF.R.U32.HI R8, RZ, 0x4, R8 ;  /* 0x00000004ff087819 */ /* 0x000fe20000011608 */
[----:B------:R-:W1:Y:S01]  /*0150*/  LDC R0, c[0x0][0x398] ;  /* 0x0000e600ff007b82 */ /* 0x000e620000000800 */
[----:B------:R-:W-:Y:S02]  /*0160*/  IMAD R7, R10, 0x10, R7 ;  /* 0x000000100a077824 */ /* 0x000fe400078e0207 */
[----:B------:R-:W-:-:S05]  /*0170*/  IADD3 R19, PT, PT, -R8, RZ, RZ ;  /* 0x000000ff08137210 */ /* 0x000fca0007ffe1ff */
[----:B------:R-:W2:Y:S01]  /*0180*/  LDC.64 R22, c[0x0][0x380] ;  /* 0x0000e000ff167b82 */ /* 0x000ea20000000a00 */
[----:B0-----:R-:W-:Y:S02]  /*0190*/  ULEA UR5, UR6, UR5, 0x18 ;  /* 0x0000000506057291 */ /* 0x001fe4000f8ec0ff */
[----:B------:R-:W-:-:S04]  /*01a0*/  ULEA UR4, UR6, UR4, 0x18 ;  /* 0x0000000406047291 */ /* 0x000fc8000f8ec0ff */
[----:B------:R-:W-:Y:S02]  /*01b0*/  LEA R17, R3, UR5, 0x2 ;  /* 0x0000000503117c11 */ /* 0x000fe4000f8e10ff */
[----:B------:R-:W-:-:S03]  /*01c0*/  LEA R16, R2, UR4, 0x6 ;  /* 0x0000000402107c11 */ /* 0x000fc6000f8e30ff */
[----:B------:R-:W-:Y:S01]  /*01d0*/  IMAD R21, R2, 0x40, R17 ;  /* 0x0000004002157824 */ /* 0x000fe200078e0211 */
[----:B------:R-:W-:-:S07]  /*01e0*/  LEA R20, R3, R16, 0x2 ;  /* 0x0000001003147211 */ /* 0x000fce00078e10ff */
.L_x_1:
[----:B-1----:R-:W-:Y:S01]  /*01f0*/  MOV R6, R0 ;  /* 0x0000000000067202 */ /* 0x002fe20000000f00 */
[----:B------:R-:W-:Y:S01]  /*0200*/  HFMA2 R29, -RZ, RZ, 0, 0 ;  /* 0x00000000ff1d7431 */ /* 0x000fe200000001ff */
[----:B------:R-:W-:Y:S02]  /*0210*/  VIMNMX R9, PT, PT, R5, R2, !PT ;  /* 0x0000000205097248 */ /* 0x000fe40007fe0100 */
[-C--:B------:R-:W-:Y:S02]  /*0220*/  ISETP.GE.AND P0, PT, R3, R6.reuse, PT ;  /* 0x000000060300720c */ /* 0x080fe40003f06270 */
[-C--:B------:R-:W-:Y:S01]  /*0230*/  ISETP.GE.AND P1, PT, R9, R6.reuse, PT ;  /* 0x000000060900720c */ /* 0x080fe20003f26270 */
[----:B--2---:R-:W-:Y:S01]  /*0240*/  IMAD.WIDE R8, R18, 0x4, R22 ;  /* 0x0000000412087825 */ /* 0x004fe200078e0216 */
[----:B------:R-:W-:Y:S02]  /*0250*/  ISETP.GE.U32.OR P0, PT, R4, R6, P0 ;  /* 0x000000060400720c */ /* 0x000fe40000706470 */
[----:B------:R-:W-:-:S09]  /*0260*/  MOV R24, RZ ;  /* 0x000000ff00187202 */ /* 0x000fd20000000f00 */
[----:B------:R-:W0:Y:S02]  /*0270*/  @!P1 LDC.64 R10, c[0x0][0x388] ;  /* 0x0000e200ff0a9b82 */ /* 0x000e240000000a00 */
[----:B------:R-:W2:Y:S01]  /*0280*/  @!P0 LDG.E R29, desc[UR8][R8.64] ;  /* 0x00000008081d8981 */ /* 0x000ea2000c1e1900 */
[----:B0-----:R-:W-:-:S05]  /*0290*/  @!P1 IMAD.WIDE R10, R7, 0x4, R10 ;  /* 0x00000004070a9825 */ /* 0x001fca00078e020a */
[----:B------:R-:W3:Y:S01]  /*02a0*/  @!P1 LDG.E R24, desc[UR8][R10.64] ;  /* 0x000000080a189981 */ /* 0x000ee2000c1e1900 */
[----:B------:R-:W-:-:S05]  /*02b0*/  VIADD R19, R19, 0x1 ;  /* 0x0000000113137836 */ /* 0x000fca0000000000 */
[----:B------:R-:W-:Y:S02]  /*02c0*/  ISETP.NE.AND P0, PT, R19, RZ, PT ;  /* 0x000000ff1300720c */ /* 0x000fe40003f05270 */
[----:B------:R-:W-:Y:S02]  /*02d0*/  IADD3 R2, PT, PT, R2, 0x10, RZ ;  /* 0x0000001002027810 */ /* 0x000fe40007ffe0ff */
[----:B------:R-:W-:Y:S02]  /*02e0*/  IADD3 R18, PT, PT, R18, 0x10, RZ ;  /* 0x0000001012127810 */ /* 0x000fe40007ffe0ff */
[----:B------:R-:W-:Y:S02]  /*02f0*/  IADD3 R3, PT, PT, R3, 0x10, RZ ;  /* 0x0000001003037810 */ /* 0x000fe40007ffe0ff */
[----:B------:R-:W-:Y:S01]  /*0300*/  LEA R7, R6, R7, 0x4 ;  /* 0x0000000706077211 */ /* 0x000fe200078e20ff */
[----:B--2---:R-:W-:Y:S04]  /*0310*/  STS [R20], R29 ;  /* 0x0000001d14007388 */ /* 0x004fe80000000800 */
[----:B---3--:R-:W-:Y:S01]  /*0320*/  STS [R21], R24 ;  /* 0x0000001815007388 */ /* 0x008fe20000000800 */
[----:B------:R-:W-:Y:S06]  /*0330*/  BAR.SYNC.DEFER_BLOCKING 0x0 ;  /* 0x0000000000007b1d */ /* 0x000fec0000010000 */
[----:B------:R-:W-:Y:S04]  /*0340*/  LDS R26, [R17] ;  /* 0x00000000111a7984 */ /* 0x000fe80000000800 */
[----:B------:R-:W0:Y:S04]  /*0350*/  LDS.128 R12, [R16] ;  /* 0x00000000100c7984 */ /* 0x000e280000000c00 */
[----:B------:R-:W1:Y:S04]  /*0360*/  LDS R28, [R17+0x40] ;  /* 0x00004000111c7984 */ /* 0x000e680000000800 */
[----:B------:R-:W2:Y:S04]  /*0370*/  LDS R27, [R17+0x80] ;  /* 0x00008000111b7984 */ /* 0x000ea80000000800 */
[----:B------:R-:W-:Y:S04]  /*0380*/  LDS.128 R8, [R16+0x10] ;  /* 0x0000100010087984 */ /* 0x000fe80000000c00 */
[----:B------:R-:W-:Y:S01]  /*0390*/  LDS R24, [R17+0x140] ;  /* 0x0001400011187984 */ /* 0x000fe20000000800 */
[----:B0-----:R-:W-:-:S03]  /*03a0*/  FFMA R26, R12, R26, R25 ;  /* 0x0000001a0c1a7223 */ /* 0x001fc60000000019 */
[----:B------:R-:W0:Y:S01]  /*03b0*/  LDS R12, [R17+0xc0] ;  /* 0x0000c000110c7984 */ /* 0x000e220000000800 */
[----:B-1----:R-:W-:-:S03]  /*03c0*/  FFMA R26, R28, R13, R26 ;  /* 0x0000000d1c1a7223 */ /* 0x002fc6000000001a */
[----:B------:R-:W1:Y:S04]  /*03d0*/  LDS R13, [R17+0x100] ;  /* 0x00010000110d7984 */ /* 0x000e680000000800 */
[----:B------:R-:W3:Y:S01]  /*03e0*/  LDS R25, [R17+0x180] ;  /* 0x0001800011197984 */ /* 0x000ee20000000800 */
[----:B--2---:R-:W-:-:S04]  /*03f0*/  FFMA R27, R27, R14, R26 ;  /* 0x0000000e1b1b7223 */ /* 0x004fc8000000001a */
[----:B0-----:R-:W-:Y:S02]  /*0400*/  FFMA R15, R12, R15, R27 ;  /* 0x0000000f0c0f7223 */ /* 0x001fe4000000001b */
[----:B------:R-:W-:Y:S02]  /*0410*/  LDS R27, [R17+0x200] ;  /* 0x00020000111b7984 */ /* 0x000fe40000000800 */
[----:B-1----:R-:W-:Y:S02]  /*0420*/  FFMA R13, R8, R13, R15 ;  /* 0x0000000d080d7223 */ /* 0x002fe4000000000f */
[----:B------:R-:W0:Y:S02]  /*0430*/  LDS R8, [R17+0x1c0] ;  /* 0x0001c00011087984 */ /* 0x000e240000000800 */
[----:B------:R-:W-:Y:S02]  /*0440*/  FFMA R26, R24, R9, R13 ;  /* 0x00000009181a7223 */ /* 0x000fe4000000000d */
[----:B------:R-:W1:Y:S04]  /*0450*/  LDS.128 R12, [R16+0x20] ;  /* 0x00002000100c7984 */ /* 0x000e680000000c00 */
[----:B------:R-:W2:Y:S01]  /*0460*/  LDS R24, [R17+0x240] ;  /* 0x0002400011187984 */ /* 0x000ea20000000800 */
[----:B---3--:R-:W-:-:S03]  /*0470*/  FFMA R9, R25, R10, R26 ;  /* 0x0000000a19097223 */ /* 0x008fc6000000001a */
[----:B------:R-:W3:Y:S01]  /*0480*/  LDS R25, [R17+0x280] ;  /* 0x0002800011197984 */ /* 0x000ee20000000800 */
[----:B0-----:R-:W-:-:S04]  /*0490*/  FFMA R9, R8, R11, R9 ;  /* 0x0000000b08097223 */ /* 0x001fc80000000009 */
[----:B-1----:R-:W-:Y:S02]  /*04a0*/  FFMA R9, R12, R27, R9 ;  /* 0x0000001b0c097223 */ /* 0x002fe40000000009 */
[----:B------:R-:W0:Y:S02]  /*04b0*/  LDS R12, [R17+0x2c0] ;  /* 0x0002c000110c7984 */ /* 0x000e240000000800 */
[----:B--2---:R-:W-:Y:S02]  /*04c0*/  FFMA R24, R24, R13, R9 ;  /* 0x0000000d18187223 */ /* 0x004fe40000000009 */
[----:B------:R-:W-:Y:S04]  /*04d0*/  LDS R13, [R17+0x300] ;  /* 0x00030000110d7984 */ /* 0x000fe80000000800 */
[----:B------:R-:W1:Y:S01]  /*04e0*/  LDS.128 R8, [R16+0x30] ;  /* 0x0000300010087984 */ /* 0x000e620000000c00 */
[----:B---3--:R-:W-:-:S03]  /*04f0*/  FFMA R25, R25, R14, R24 ;  /* 0x0000000e19197223 */ /* 0x008fc60000000018 */
[----:B------:R-:W2:Y:S04]  /*0500*/  LDS R27, [R17+0x340] ;  /* 0x00034000111b7984 */ /* 0x000ea80000000800 */
[----:B------:R-:W3:Y:S04]  /*0510*/  LDS R24, [R17+0x380] ;  /* 0x0003800011187984 */ /* 0x000ee80000000800 */
[----:B------:R-:W4:Y:S01]  /*0520*/  LDS R14, [R17+0x3c0] ;  /* 0x0003c000110e7984 */ /* 0x000f220000000800 */
[----:B0-----:R-:W-:-:S04]  /*0530*/  FFMA R15, R12, R15, R25 ;  /* 0x0000000f0c0f7223 */ /* 0x001fc80000000019 */
[----:B-1----:R-:W-:-:S04]  /*0540*/  FFMA R8, R8, R13, R15 ;  /* 0x0000000d08087223 */ /* 0x002fc8000000000f */
[----:B--2---:R-:W-:-:S04]  /*0550*/  FFMA R9, R27, R9, R8 ;  /* 0x000000091b097223 */ /* 0x004fc80000000008 */
[----:B---3--:R-:W-:-:S04]  /*0560*/  FFMA R9, R24, R10, R9 ;  /* 0x0000000a18097223 */ /* 0x008fc80000000009 */
[----:B----4-:R-:W-:Y:S01]  /*0570*/  FFMA R25, R14, R11, R9 ;  /* 0x0000000b0e197223 */ /* 0x010fe20000000009 */
[----:B------:R-:W-:Y:S06]  /*0580*/  BAR.SYNC.DEFER_BLOCKING 0x0 ;  /* 0x0000000000007b1d */ /* 0x000fec0000010000 */
[----:B------:R-:W-:Y:S05]  /*0590*/  @P0 BRA `(.L_x_1) ;  /* 0xfffffffc00140947 */ /* 0x000fea000383ffff */
.L_x_0:
[----:B------:R-:W-:-:S04]  /*05a0*/  VIMNMX R3, PT, PT, R4, R5, !PT ;  /* 0x0000000504037248 */ /* 0x000fc80007fe0100 */
[----:B------:R-:W-:-:S13]  /*05b0*/  ISETP.GE.AND P0, PT, R3, R6, PT ;  /* 0x000000060300720c */ /* 0x000fda0003f06270 */
[----:B------:R-:W-:Y:S05]  /*05c0*/  @P0 EXIT ;  /* 0x000000000000094d */ /* 0x000fea0003800000 */
[----:B------:R-:W0:Y:S01]  /*05d0*/  LDC.64 R2, c[0x0][0x390] ;  /* 0x0000e400ff027b82 */ /* 0x000e220000000a00 */
[----:B------:R-:W-:-:S04]  /*05e0*/  IMAD R5, R4, R6, R5 ;  /* 0x0000000604057224 */ /* 0x000fc800078e0205 */
[----:B0-----:R-:W-:-:S05]  /*05f0*/  IMAD.WIDE R2, R5, 0x4, R2 ;  /* 0x0000000405027825 */ /* 0x001fca00078e0202 */
[----:B------:R-:W-:Y:S01]  /*0600*/  STG.E desc[UR8][R2.64], R25 ;  /* 0x0000001902007986 */ /* 0x000fe2000c101908 */
[----:B------:R-:W-:Y:S05]  /*0610*/  EXIT ;  /* 0x000000000000794d */ /* 0x000fea0003800000 */
.L_x_2:
[----:B------:R-:W-:-:S00]  /*0620*/  BRA `(.L_x_2) ;  /* 0xfffffffc00fc7947 */ /* 0x000fc0000383ffff */
[----:B------:R-:W-:-:S00]  /*0630*/  NOP ;  /* 0x0000000000007918 */ /* 0x000fc00000000000 */
        /* <DEDUP_REMOVED lines=12> */
.L_x_3:


//--------------------- .nv.shared._Z13matMul_sharedPKfS0_Pfi --------------------------
	.section	.nv.shared._Z13matMul_sharedPKfS0_Pfi,"aw",@nobits
	.sectionflags	@""
	.align	4
.nv.shared._Z13matMul_sharedPKfS0_Pfi:
	.zero		3072


//--------------------- .nv.shared.reserved.0     --------------------------
	.section	.nv.shared.reserved.0,"aw",@nobits
	.weak		__nv_reservedSMEM_offset_0_alias
	.size		__nv_reservedSMEM_offset_0_alias, 0, 64
	.other		__nv_reservedSMEM_offset_0_alias,@"STO_CUDA_RESERVED_SHARED STV_DEFAULT"
__nv_reservedSMEM_offset_0_alias:
	.zero		0
	.zero		64


//--------------------- .nv.constant0._Z13matMul_sharedPKfS0_Pfi --------------------------
	.section	.nv.constant0._Z13matMul_sharedPKfS0_Pfi,"a",@progbits
	.sectionflags	@""
	.align	4
.nv.constant0._Z13matMul_sharedPKfS0_Pfi:
	.zero		924


//--------------------- SYMBOLS --------------------------

	.type		.nv.reservedSmem.offset0,@object
	.size		.nv.reservedSmem.offset0,0x4
	.type		.nv.reservedSmem.cap,@object
	.size		.nv.reservedSmem.cap,0x4
